	.headerflags	@"EF_CUDA_TEXMODE_UNIFIED EF_CUDA_64BIT_ADDRESS EF_CUDA_ACCELERATORS EF_CUDA_SM90 EF_CUDA_VIRTUAL_SM(EF_CUDA_SM90)"
	.elftype	@"ET_EXEC"


//--------------------- .nv.info                  --------------------------
	.section	.nv.info,"",@"SHT_CUDA_INFO"
	.align	4


	//----- nvinfo : EIATTR_REGCOUNT
	.align		4
        /*0000*/ 	.byte	0x04, 0x2f
        /*0002*/ 	.short	(.L_1 - .L_0)
	.align		4
.L_0:
        /*0004*/ 	.word	index@(triton_poi_fused__unsafe_index_add_26)
        /*0008*/ 	.word	0x0000001e


	//----- nvinfo : EIATTR_MIN_STACK_SIZE
	.align		4
.L_1:
        /*000c*/ 	.byte	0x04, 0x12
        /*000e*/ 	.short	(.L_3 - .L_2)
	.align		4
.L_2:
        /*0010*/ 	.word	index@(triton_poi_fused__unsafe_index_add_26)
        /*0014*/ 	.word	0x00000000


	//----- nvinfo : EIATTR_FRAME_SIZE
	.align		4
.L_3:
        /*0018*/ 	.byte	0x04, 0x11
        /*001a*/ 	.short	(.L_5 - .L_4)
	.align		4
.L_4:
        /*001c*/ 	.word	index@(triton_poi_fused__unsafe_index_add_26)
        /*0020*/ 	.word	0x00000000


	//----- nvinfo : EIATTR_MIN_STACK_SIZE
	.align		4
.L_5:
        /*0024*/ 	.byte	0x04, 0x12
        /*0026*/ 	.short	(.L_7 - .L_6)
	.align		4
.L_6:
        /*0028*/ 	.word	index@(triton_poi_fused__unsafe_index_add_26)
        /*002c*/ 	.word	0x00000000
.L_7:


//--------------------- .nv.info.triton_poi_fused__unsafe_index_add_26 --------------------------
	.section	.nv.info.triton_poi_fused__unsafe_index_add_26,"",@"SHT_CUDA_INFO"
	.sectionflags	@""
	.align	4


	//----- nvinfo : EIATTR_CUDA_API_VERSION
	.align		4
        /*0000*/ 	.byte	0x04, 0x37
        /*0002*/ 	.short	(.L_9 - .L_8)
.L_8:
        /*0004*/ 	.word	0x0000007c


	//----- nvinfo : EIATTR_KPARAM_INFO
	.align		4
.L_9:
        /*0008*/ 	.byte	0x04, 0x17
        /*000a*/ 	.short	(.L_11 - .L_10)
.L_10:
        /*000c*/ 	.word	0x00000000
        /*0010*/ 	.short	0x0004
        /*0012*/ 	.short	0x0020
        /*0014*/ 	.byte	0x00, 0xf0, 0x11, 0x00


	//----- nvinfo : EIATTR_KPARAM_INFO
	.align		4
.L_11:
        /*0018*/ 	.byte	0x04, 0x17
        /*001a*/ 	.short	(.L_13 - .L_12)
.L_12:
        /*001c*/ 	.word	0x00000000
        /*0020*/ 	.short	0x0003
        /*0022*/ 	.short	0x0018
        /*0024*/ 	.byte	0x00, 0xf4, 0x21, 0x00


	//----- nvinfo : EIATTR_KPARAM_INFO
	.align		4
.L_13:
        /*0028*/ 	.byte	0x04, 0x17
        /*002a*/ 	.short	(.L_15 - .L_14)
.L_14:
        /*002c*/ 	.word	0x00000000
        /*0030*/ 	.short	0x0002
        /*0032*/ 	.short	0x0010
        /*0034*/ 	.byte	0x00, 0xf4, 0x21, 0x00


	//----- nvinfo : EIATTR_KPARAM_INFO
	.align		4
.L_15:
        /*0038*/ 	.byte	0x04, 0x17
        /*003a*/ 	.short	(.L_17 - .L_16)
.L_16:
        /*003c*/ 	.word	0x00000000
        /*0040*/ 	.short	0x0001
        /*0042*/ 	.short	0x0008
        /*0044*/ 	.byte	0x00, 0xf4, 0x21, 0x00


	//----- nvinfo : EIATTR_KPARAM_INFO
	.align		4
.L_17:
        /*0048*/ 	.byte	0x04, 0x17
        /*004a*/ 	.short	(.L_19 - .L_18)
.L_18:
        /*004c*/ 	.word	0x00000000
        /*0050*/ 	.short	0x0000
        /*0052*/ 	.short	0x0000
        /*0054*/ 	.byte	0x00, 0xf4, 0x21, 0x00


	//----- nvinfo : EIATTR_SPARSE_MMA_MASK
	.align		4
.L_19:
        /*0058*/ 	.byte	0x03, 0x50
        /*005a*/ 	.short	0x0000


	//----- nvinfo : EIATTR_MAXREG_COUNT
	.align		4
        /*005c*/ 	.byte	0x03, 0x1b
        /*005e*/ 	.short	0x00ff


	//----- nvinfo : EIATTR_EXIT_INSTR_OFFSETS
	.align		4
        /*0060*/ 	.byte	0x04, 0x1c
        /*0062*/ 	.short	(.L_21 - .L_20)


	//   ....[0]....
.L_20:
        /*0064*/ 	.word	0x000009e0


	//----- nvinfo : EIATTR_REQNTID
	.align		4
.L_21:
        /*0068*/ 	.byte	0x04, 0x10
        /*006a*/ 	.short	(.L_23 - .L_22)
.L_22:
        /*006c*/ 	.word	0x00000080
        /*0070*/ 	.word	0x00000001
        /*0074*/ 	.word	0x00000001


	//----- nvinfo : EIATTR_CBANK_PARAM_SIZE
	.align		4
.L_23:
        /*0078*/ 	.byte	0x03, 0x19
        /*007a*/ 	.short	0x0024


	//----- nvinfo : EIATTR_PARAM_CBANK
	.align		4
        /*007c*/ 	.byte	0x04, 0x0a
        /*007e*/ 	.short	(.L_25 - .L_24)
	.align		4
.L_24:
        /*0080*/ 	.word	index@(.nv.constant0.triton_poi_fused__unsafe_index_add_26)
        /*0084*/ 	.short	0x0210
        /*0086*/ 	.short	0x0024


	//----- nvinfo : EIATTR_SW_WAR
	.align		4
.L_25:
        /*0088*/ 	.byte	0x04, 0x36
        /*008a*/ 	.short	(.L_27 - .L_26)
.L_26:
        /*008c*/ 	.word	0x00000008
.L_27:


//--------------------- .nv.callgraph             --------------------------
	.section	.nv.callgraph,"",@"SHT_CUDA_CALLGRAPH"
	.align	4
	.sectionentsize	8
	.align		4
        /*0000*/ 	.word	0x00000000
	.align		4
        /*0004*/ 	.word	0xffffffff
	.align		4
        /*0008*/ 	.word	0x00000000
	.align		4
        /*000c*/ 	.word	0xfffffffe
	.align		4
        /*0010*/ 	.word	0x00000000
	.align		4
        /*0014*/ 	.word	0xfffffffd
	.align		4
        /*0018*/ 	.word	0x00000000
	.align		4
        /*001c*/ 	.word	0xfffffffc


//--------------------- .text.triton_poi_fused__unsafe_index_add_26 --------------------------
	.section	.text.triton_poi_fused__unsafe_index_add_26,"ax",@progbits
	.align	128
        .global         triton_poi_fused__unsafe_index_add_26
        .type           triton_poi_fused__unsafe_index_add_26,@function
        .size           triton_poi_fused__unsafe_index_add_26,(.L_x_1 - triton_poi_fused__unsafe_index_add_26)
        .other          triton_poi_fused__unsafe_index_add_26,@"STO_CUDA_ENTRY STV_DEFAULT"
triton_poi_fused__unsafe_index_add_26:
.text.triton_poi_fused__unsafe_index_add_26:
[----:B------:R-:W-:Y:S01]  /*0000*/  LDC R1, c[0x0][0x28] ;  /* 0x00000a00ff017b82 */ /* 0x000fe20000000800 */
[----:B------:R-:W1:Y:S07]  /*0010*/  S2R R0, SR_TID.X ;  /* 0x0000000000007919 */ /* 0x000e6e0000002100 */
[----:B------:R-:W2:Y:S01]  /*0020*/  LDC.64 R4, c[0x0][0x210] ;  /* 0x00008400ff047b82 */ /* 0x000ea20000000a00 */
[----:B------:R-:W-:Y:S01]  /*0030*/  ULDC.64 UR4, c[0x0][0x208] ;  /* 0x0000820000047ab9 */ /* 0x000fe20000000a00 */
[----:B------:R-:W-:Y:S01]  /*0040*/  ULDC.64 UR6, c[0x0][0x218] ;  /* 0x0000860000067ab9 */ /* 0x000fe20000000a00 */
[----:B------:R-:W3:Y:S01]  /*0050*/  S2R R3, SR_CTAID.X ;  /* 0x0000000000037919 */ /* 0x000ee20000002500 */
[----:B------:R-:W-:Y:S01]  /*0060*/  ULDC.64 UR8, c[0x0][0x220] ;  /* 0x0000880000087ab9 */ /* 0x000fe20000000a00 */
[----:B-1----:R-:W-:Y:S01]  /*0070*/  IMAD.SHL.U32 R0, R0, 0x4, RZ ;  /* 0x0000000400007824 */ /* 0x002fe200078e00ff */
[----:B---3--:R-:W-:-:S04]  /*0080*/  SHF.R.S32.HI R13, RZ, 0x15, R3 ;  /* 0x00000015ff0d7819 */ /* 0x008fc80000011403 */
[----:B------:R-:W-:Y:S02]  /*0090*/  LOP3.LUT R0, R0, 0x1fc, RZ, 0xc0, !PT ;  /* 0x000001fc00007812 */ /* 0x000fe400078ec0ff */
[----:B------:R-:W-:-:S03]  /*00a0*/  SGXT R13, R13, 0x1 ;  /* 0x000000010d0d781a */ /* 0x000fc60000000200 */
[----:B------:R-:W-:-:S04]  /*00b0*/  IMAD R14, R3, 0x400, R0 ;  /* 0x00000400030e7824 */ /* 0x000fc800078e0200 */
[----:B------:R-:W-:Y:S01]  /*00c0*/  VIADD R0, R14, 0x200 ;  /* 0x000002000e007836 */ /* 0x000fe20000000000 */
[----:B------:R-:W-:-:S04]  /*00d0*/  SHF.R.S32.HI R3, RZ, 0x1f, R14 ;  /* 0x0000001fff037819 */ /* 0x000fc8000001140e */
[----:B------:R-:W-:Y:S02]  /*00e0*/  LEA.HI R2, R13, R0, RZ, 0x3 ;  /* 0x000000000d027211 */ /* 0x000fe400078f18ff */
[----:B------:R-:W-:Y:S02]  /*00f0*/  LEA.HI R6, R3, R14, RZ, 0x3 ;  /* 0x0000000e03067211 */ /* 0x000fe400078f18ff */
[----:B------:R-:W-:Y:S02]  /*0100*/  SHF.R.S32.HI R3, RZ, 0x3, R2 ;  /* 0x00000003ff037819 */ /* 0x000fe40000011402 */
[----:B------:R-:W-:Y:S02]  /*0110*/  SHF.R.S32.HI R2, RZ, 0x3, R6 ;  /* 0x00000003ff027819 */ /* 0x000fe40000011406 */
[----:B------:R-:W-:Y:S02]  /*0120*/  LEA.HI R8, R3, R3, RZ, 0x3 ;  /* 0x0000000303087211 */ /* 0x000fe400078f18ff */
[----:B------:R-:W-:-:S02]  /*0130*/  LEA.HI R7, R2, R2, RZ, 0x3 ;  /* 0x0000000202077211 */ /* 0x000fc400078f18ff */
[----:B------:R-:W-:Y:S02]  /*0140*/  LOP3.LUT R8, R8, 0xfffffff8, RZ, 0xc0, !PT ;  /* 0xfffffff808087812 */ /* 0x000fe400078ec0ff */
[----:B------:R-:W-:-:S03]  /*0150*/  LOP3.LUT R7, R7, 0xfffffff8, RZ, 0xc0, !PT ;  /* 0xfffffff807077812 */ /* 0x000fc600078ec0ff */
[----:B------:R-:W-:Y:S02]  /*0160*/  IMAD.IADD R3, R3, 0x1, -R8 ;  /* 0x0000000103037824 */ /* 0x000fe400078e0a08 */
[----:B------:R-:W-:Y:S02]  /*0170*/  IMAD.IADD R7, R2, 0x1, -R7 ;  /* 0x0000000102077824 */ /* 0x000fe400078e0a07 */
[----:B--2---:R-:W-:-:S04]  /*0180*/  IMAD.WIDE R2, R3, 0x8, R4 ;  /* 0x0000000803027825 */ /* 0x004fc800078e0204 */
[----:B------:R-:W-:Y:S01]  /*0190*/  IMAD.WIDE R16, R7, 0x8, R4 ;  /* 0x0000000807107825 */ /* 0x000fe200078e0204 */
[----:B------:R-:W-:Y:S01]  /*01a0*/  LOP3.LUT R7, R6, 0xfffffff8, RZ, 0xc0, !PT ;  /* 0xfffffff806077812 */ /* 0x000fe200078ec0ff */
[----:B------:R-:W2:Y:S04]  /*01b0*/  LDG.E.EL.64 R2, desc[UR4][R2.64] ;  /* 0x0000000402027981 */ /* 0x000ea8000c2e1b00 */
[----:B------:R-:W3:Y:S01]  /*01c0*/  LDG.E.EL.64 R16, desc[UR4][R16.64] ;  /* 0x0000000410107981 */ /* 0x000ee2000c2e1b00 */
[----:B------:R-:W-:-:S04]  /*01d0*/  IMAD.IADD R7, R14, 0x1, -R7 ;  /* 0x000000010e077824 */ /* 0x000fc800078e0a07 */
[----:B------:R-:W-:-:S06]  /*01e0*/  IMAD.WIDE R8, R7, 0x8, R4 ;  /* 0x0000000807087825 */ /* 0x000fcc00078e0204 */
[----:B------:R-:W4:Y:S01]  /*01f0*/  LDG.E.EL.128 R8, desc[UR4][R8.64] ;  /* 0x0000000408087981 */ /* 0x000f22000c2e1d00 */
[----:B------:R-:W-:-:S05]  /*0200*/  VIADD R6, R14, 0x2 ;  /* 0x000000020e067836 */ /* 0x000fca0000000000 */
[----:B------:R-:W-:-:S04]  /*0210*/  LEA.HI R7, R13, R6, RZ, 0x3 ;  /* 0x000000060d077211 */ /* 0x000fc800078f18ff */
[----:B------:R-:W-:-:S05]  /*0220*/  LOP3.LUT R7, R7, 0xfffffff8, RZ, 0xc0, !PT ;  /* 0xfffffff807077812 */ /* 0x000fca00078ec0ff */
[----:B------:R-:W-:-:S04]  /*0230*/  IMAD.IADD R7, R6, 0x1, -R7 ;  /* 0x0000000106077824 */ /* 0x000fc800078e0a07 */
[----:B------:R-:W-:-:S06]  /*0240*/  IMAD.WIDE R4, R7, 0x8, R4 ;  /* 0x0000000807047825 */ /* 0x000fcc00078e0204 */
[----:B------:R-:W5:Y:S01]  /*0250*/  LDG.E.EL.128 R4, desc[UR4][R4.64] ;  /* 0x0000000404047981 */ /* 0x000f62000c2e1d00 */
[C---:B------:R-:W-:Y:S02]  /*0260*/  LEA.HI R12, R13.reuse, R14, RZ, 0x6 ;  /* 0x0000000e0d0c7211 */ /* 0x040fe400078f30ff */
[----:B------:R-:W-:Y:S02]  /*0270*/  LEA.HI R0, R13, R0, RZ, 0x6 ;  /* 0x000000000d007211 */ /* 0x000fe400078f30ff */
[----:B------:R-:W-:Y:S02]  /*0280*/  SHF.R.S32.HI R12, RZ, 0x6, R12 ;  /* 0x00000006ff0c7819 */ /* 0x000fe4000001140c */
[----:B------:R-:W-:-:S03]  /*0290*/  SHF.R.S32.HI R0, RZ, 0x6, R0 ;  /* 0x00000006ff007819 */ /* 0x000fc60000011400 */
[----:B------:R-:W-:Y:S02]  /*02a0*/  IMAD.SHL.U32 R12, R12, 0x10, RZ ;  /* 0x000000100c0c7824 */ /* 0x000fe400078e00ff */
[----:B------:R-:W-:Y:S01]  /*02b0*/  IMAD.SHL.U32 R0, R0, 0x10, RZ ;  /* 0x0000001000007824 */ /* 0x000fe200078e00ff */
[----:B--2---:R-:W-:Y:S02]  /*02c0*/  SHF.R.U32.HI R15, RZ, 0x1d, R3 ;  /* 0x0000001dff0f7819 */ /* 0x004fe40000011603 */
[----:B---3--:R-:W-:Y:S02]  /*02d0*/  SHF.R.U32.HI R19, RZ, 0x1d, R17 ;  /* 0x0000001dff137819 */ /* 0x008fe40000011611 */
[----:B------:R-:W-:Y:S02]  /*02e0*/  LOP3.LUT R15, R15, 0x4, RZ, 0xc0, !PT ;  /* 0x000000040f0f7812 */ /* 0x000fe400078ec0ff */
[----:B------:R-:W-:Y:S02]  /*02f0*/  LOP3.LUT R19, R19, 0x4, RZ, 0xc0, !PT ;  /* 0x0000000413137812 */ /* 0x000fe400078ec0ff */
[----:B------:R-:W-:-:S02]  /*0300*/  IADD3 R13, P1, R2, R15, RZ ;  /* 0x0000000f020d7210 */ /* 0x000fc40007f3e0ff */
[----:B------:R-:W-:Y:S02]  /*0310*/  IADD3 R18, P0, R16, R19, RZ ;  /* 0x0000001310127210 */ /* 0x000fe40007f1e0ff */
[----:B------:R-:W-:Y:S01]  /*0320*/  SHF.R.S32.HI R19, RZ, 0x1f, R12 ;  /* 0x0000001fff137819 */ /* 0x000fe2000001140c */
[----:B------:R-:W-:Y:S01]  /*0330*/  IMAD.X R16, RZ, RZ, R3, P1 ;  /* 0x000000ffff107224 */ /* 0x000fe200008e0603 */
[----:B----4-:R-:W-:Y:S01]  /*0340*/  SHF.R.U32.HI R2, RZ, 0x1d, R9 ;  /* 0x0000001dff027819 */ /* 0x010fe20000011609 */
[----:B------:R-:W-:Y:S01]  /*0350*/  IMAD.X R17, RZ, RZ, R17, P0 ;  /* 0x000000ffff117224 */ /* 0x000fe200000e0611 */
[----:B------:R-:W-:Y:S02]  /*0360*/  SHF.R.S32.HI R15, RZ, 0x1f, R0 ;  /* 0x0000001fff0f7819 */ /* 0x000fe40000011400 */
[----:B------:R-:W-:Y:S02]  /*0370*/  LEA R21, P1, R13, R0, 0x2 ;  /* 0x000000000d157211 */ /* 0x000fe400078210ff */
[----:B------:R-:W-:-:S02]  /*0380*/  LEA R25, P0, R18, R12, 0x2 ;  /* 0x0000000c12197211 */ /* 0x000fc400078010ff */
[----:B------:R-:W-:Y:S02]  /*0390*/  LOP3.LUT R12, R2, 0x4, RZ, 0xc0, !PT ;  /* 0x00000004020c7812 */ /* 0x000fe400078ec0ff */
[----:B------:R-:W-:Y:S02]  /*03a0*/  SHF.R.U32.HI R0, RZ, 0x1d, R11 ;  /* 0x0000001dff007819 */ /* 0x000fe4000001160b */
[----:B------:R-:W-:Y:S02]  /*03b0*/  LEA.HI.X R15, R13, R15, R16, 0x2, P1 ;  /* 0x0000000f0d0f7211 */ /* 0x000fe400008f1410 */
[----:B------:R-:W-:Y:S02]  /*03c0*/  LEA.HI.X R19, R18, R19, R17, 0x2, P0 ;  /* 0x0000001312137211 */ /* 0x000fe400000f1411 */
[C-C-:B------:R-:W-:Y:S02]  /*03d0*/  IADD3 R2, P0, P1, R12.reuse, R25, R8.reuse ;  /* 0x000000190c027210 */ /* 0x140fe4000791e008 */
[----:B------:R-:W-:-:S02]  /*03e0*/  IADD3 R12, P2, P3, R12, R21, R8 ;  /* 0x000000150c0c7210 */ /* 0x000fc40007b5e008 */
[----:B------:R-:W-:Y:S02]  /*03f0*/  LOP3.LUT R0, R0, 0x4, RZ, 0xc0, !PT ;  /* 0x0000000400007812 */ /* 0x000fe400078ec0ff */
[--C-:B------:R-:W-:Y:S02]  /*0400*/  IADD3.X R3, RZ, R19, R9.reuse, P0, P1 ;  /* 0x00000013ff037210 */ /* 0x100fe400007e2409 */
[----:B------:R-:W-:Y:S02]  /*0410*/  IADD3.X R9, RZ, R15, R9, P2, P3 ;  /* 0x0000000fff097210 */ /* 0x000fe400017e6409 */
[C-C-:B------:R-:W-:Y:S02]  /*0420*/  IADD3 R18, P0, P1, R0.reuse, R25, R10.reuse ;  /* 0x0000001900127210 */ /* 0x140fe4000791e00a */
[----:B------:R-:W-:Y:S01]  /*0430*/  IADD3 R0, P2, P3, R0, R21, R10 ;  /* 0x0000001500007210 */ /* 0x000fe20007b5e00a */
[----:B------:R-:W-:Y:S01]  /*0440*/  IMAD.SHL.U32 R10, R12, 0x4, RZ ;  /* 0x000000040c0a7824 */ /* 0x000fe200078e00ff */
[C---:B------:R-:W-:Y:S01]  /*0450*/  SHF.L.U64.HI R3, R2.reuse, 0x2, R3 ;  /* 0x0000000202037819 */ /* 0x040fe20000010203 */
[----:B------:R-:W-:Y:S01]  /*0460*/  IMAD.SHL.U32 R2, R2, 0x4, RZ ;  /* 0x0000000402027824 */ /* 0x000fe200078e00ff */
[----:B------:R-:W-:-:S02]  /*0470*/  SHF.L.U64.HI R16, R12, 0x2, R9 ;  /* 0x000000020c107819 */ /* 0x000fc40000010209 */
[--C-:B------:R-:W-:Y:S02]  /*0480*/  IADD3.X R17, RZ, R19, R11.reuse, P0, P1 ;  /* 0x00000013ff117210 */ /* 0x100fe400007e240b */
[----:B------:R-:W-:Y:S01]  /*0490*/  IADD3 R12, P0, R10, UR6, RZ ;  /* 0x000000060a0c7c10 */ /* 0x000fe2000ff1e0ff */
[----:B------:R-:W-:Y:S01]  /*04a0*/  IMAD.SHL.U32 R20, R18, 0x4, RZ ;  /* 0x0000000412147824 */ /* 0x000fe200078e00ff */
[----:B------:R-:W-:Y:S02]  /*04b0*/  IADD3 R8, P4, R2, UR6, RZ ;  /* 0x0000000602087c10 */ /* 0x000fe4000ff9e0ff */
[----:B------:R-:W-:Y:S02]  /*04c0*/  IADD3 R2, P5, R2, UR8, RZ ;  /* 0x0000000802027c10 */ /* 0x000fe4000ffbe0ff */
[----:B------:R-:W-:Y:S02]  /*04d0*/  IADD3.X R27, RZ, R15, R11, P2, P3 ;  /* 0x0000000fff1b7210 */ /* 0x000fe400017e640b */
[----:B------:R-:W-:-:S02]  /*04e0*/  IADD3 R10, P1, R10, UR8, RZ ;  /* 0x000000080a0a7c10 */ /* 0x000fc4000ff3e0ff */
[----:B------:R-:W-:Y:S02]  /*04f0*/  IADD3.X R13, R16, UR7, RZ, P0, !PT ;  /* 0x00000007100d7c10 */ /* 0x000fe400087fe4ff */
[----:B------:R-:W-:Y:S02]  /*0500*/  IADD3.X R9, R3, UR7, RZ, P4, !PT ;  /* 0x0000000703097c10 */ /* 0x000fe4000a7fe4ff */
[----:B------:R-:W-:Y:S01]  /*0510*/  SHF.L.U64.HI R17, R18, 0x2, R17 ;  /* 0x0000000212117819 */ /* 0x000fe20000010211 */
[----:B------:R5:W2:Y:S01]  /*0520*/  LDG.E.EL R22, desc[UR4][R12.64] ;  /* 0x000000040c167981 */ /* 0x000aa2000c2e1900 */
[----:B------:R-:W-:Y:S02]  /*0530*/  IADD3.X R3, R3, UR9, RZ, P5, !PT ;  /* 0x0000000903037c10 */ /* 0x000fe4000affe4ff */
[----:B------:R-:W-:Y:S01]  /*0540*/  IADD3 R26, P0, R20, UR6, RZ ;  /* 0x00000006141a7c10 */ /* 0x000fe2000ff1e0ff */
[----:B------:R-:W3:Y:S01]  /*0550*/  LDG.E.EL R8, desc[UR4][R8.64] ;  /* 0x0000000408087981 */ /* 0x000ee2000c2e1900 */
[----:B------:R-:W-:-:S02]  /*0560*/  IADD3.X R11, R16, UR9, RZ, P1, !PT ;  /* 0x00000009100b7c10 */ /* 0x000fc40008ffe4ff */
[C---:B------:R-:W-:Y:S01]  /*0570*/  SHF.L.U64.HI R18, R0.reuse, 0x2, R27 ;  /* 0x0000000200127819 */ /* 0x040fe2000001021b */
[----:B------:R-:W-:Y:S01]  /*0580*/  IMAD.SHL.U32 R0, R0, 0x4, RZ ;  /* 0x0000000400007824 */ /* 0x000fe200078e00ff */
[----:B------:R-:W-:Y:S01]  /*0590*/  IADD3 R16, P1, R20, UR8, RZ ;  /* 0x0000000814107c10 */ /* 0x000fe2000ff3e0ff */
[----:B------:R1:W3:Y:S01]  /*05a0*/  LDG.E.EL R23, desc[UR4][R2.64] ;  /* 0x0000000402177981 */ /* 0x0002e2000c2e1900 */
[----:B-----5:R-:W-:Y:S02]  /*05b0*/  SHF.R.U32.HI R13, RZ, 0x1d, R5 ;  /* 0x0000001dff0d7819 */ /* 0x020fe40000011605 */
[----:B------:R-:W-:Y:S01]  /*05c0*/  IADD3.X R27, R17, UR7, RZ, P0, !PT ;  /* 0x00000007111b7c10 */ /* 0x000fe200087fe4ff */
[----:B------:R-:W2:Y:S01]  /*05d0*/  LDG.E.EL R11, desc[UR4][R10.64] ;  /* 0x000000040a0b7981 */ /* 0x000ea2000c2e1900 */
[----:B------:R-:W-:Y:S02]  /*05e0*/  IADD3.X R17, R17, UR9, RZ, P1, !PT ;  /* 0x0000000911117c10 */ /* 0x000fe40008ffe4ff */
[----:B------:R-:W-:Y:S01]  /*05f0*/  IADD3 R12, P1, R0, UR8, RZ ;  /* 0x00000008000c7c10 */ /* 0x000fe2000ff3e0ff */
[----:B------:R4:W5:Y:S01]  /*0600*/  LDG.E.EL R20, desc[UR4][R26.64] ;  /* 0x000000041a147981 */ /* 0x000962000c2e1900 */
[----:B-1----:R-:W-:-:S02]  /*0610*/  IADD3 R2, P0, R0, UR6, RZ ;  /* 0x0000000600027c10 */ /* 0x002fc4000ff1e0ff */
[----:B------:R-:W-:Y:S01]  /*0620*/  LOP3.LUT R0, R13, 0x4, RZ, 0xc0, !PT ;  /* 0x000000040d007812 */ /* 0x000fe200078ec0ff */
[----:B------:R1:W5:Y:S01]  /*0630*/  LDG.E.EL R9, desc[UR4][R16.64] ;  /* 0x0000000410097981 */ /* 0x000362000c2e1900 */
[----:B------:R-:W-:Y:S02]  /*0640*/  SHF.R.U32.HI R24, RZ, 0x1d, R7 ;  /* 0x0000001dff187819 */ /* 0x000fe40000011607 */
[----:B------:R-:W-:Y:S02]  /*0650*/  IADD3.X R3, R18, UR7, RZ, P0, !PT ;  /* 0x0000000712037c10 */ /* 0x000fe400087fe4ff */
[----:B------:R-:W-:Y:S02]  /*0660*/  IADD3.X R13, R18, UR9, RZ, P1, !PT ;  /* 0x00000009120d7c10 */ /* 0x000fe40008ffe4ff */
[--C-:B------:R-:W-:Y:S02]  /*0670*/  IADD3 R18, P2, P3, R0, R25, R4.reuse ;  /* 0x0000001900127210 */ /* 0x100fe40007b5e004 */
[----:B------:R-:W-:Y:S01]  /*0680*/  LOP3.LUT R24, R24, 0x4, RZ, 0xc0, !PT ;  /* 0x0000000418187812 */ /* 0x000fe200078ec0ff */
[----:B------:R1:W5:Y:S01]  /*0690*/  LDG.E.EL R3, desc[UR4][R2.64] ;  /* 0x0000000402037981 */ /* 0x000362000c2e1900 */
[----:B------:R-:W-:Y:S01]  /*06a0*/  IADD3 R0, P0, P1, R0, R21, R4 ;  /* 0x0000001500007210 */ /* 0x000fe2000791e004 */
[----:B------:R-:W-:Y:S01]  /*06b0*/  IMAD.SHL.U32 R4, R18, 0x4, RZ ;  /* 0x0000000412047824 */ /* 0x000fe200078e00ff */
[----:B0---4-:R-:W-:Y:S01]  /*06c0*/  IADD3.X R27, RZ, R19, R5, P2, P3 ;  /* 0x00000013ff1b7210 */ /* 0x011fe200017e6405 */
[----:B------:R0:W4:Y:S01]  /*06d0*/  LDG.E.EL R10, desc[UR4][R12.64] ;  /* 0x000000040c0a7981 */ /* 0x000122000c2e1900 */
[----:B------:R-:W-:-:S02]  /*06e0*/  IADD3 R25, P5, P6, R24, R25, R6 ;  /* 0x0000001918197210 */ /* 0x000fc40007ebe006 */
[----:B------:R-:W-:Y:S02]  /*06f0*/  IADD3 R21, P2, P3, R24, R21, R6 ;  /* 0x0000001518157210 */ /* 0x000fe40007b5e006 */
[----:B-1----:R-:W-:Y:S02]  /*0700*/  SHF.L.U64.HI R16, R18, 0x2, R27 ;  /* 0x0000000212107819 */ /* 0x002fe4000001021b */
[----:B------:R-:W-:Y:S02]  /*0710*/  IADD3.X R17, RZ, R15, R5, P0, P1 ;  /* 0x0000000fff117210 */ /* 0x000fe400007e2405 */
[----:B------:R-:W-:Y:S02]  /*0720*/  IADD3 R18, P4, R4, UR6, RZ ;  /* 0x0000000604127c10 */ /* 0x000fe4000ff9e0ff */
[----:B------:R-:W-:Y:S01]  /*0730*/  IADD3 R6, P0, R4, UR8, RZ ;  /* 0x0000000804067c10 */ /* 0x000fe2000ff1e0ff */
[----:B------:R-:W-:Y:S01]  /*0740*/  IMAD.SHL.U32 R4, R25, 0x4, RZ ;  /* 0x0000000419047824 */ /* 0x000fe200078e00ff */
[----:B------:R-:W-:-:S02]  /*0750*/  IADD3.X R2, RZ, R19, R7, P5, P6 ;  /* 0x00000013ff027210 */ /* 0x000fc40002fec407 */
[----:B0-----:R-:W-:Y:S02]  /*0760*/  IADD3.X R12, RZ, R15, R7, P2, P3 ;  /* 0x0000000fff0c7210 */ /* 0x001fe400017e6407 */
[----:B------:R-:W-:Y:S02]  /*0770*/  SHF.L.U64.HI R5, R25, 0x2, R2 ;  /* 0x0000000219057819 */ /* 0x000fe40000010202 */
[----:B------:R-:W-:Y:S02]  /*0780*/  IADD3.X R7, R16, UR9, RZ, P0, !PT ;  /* 0x0000000910077c10 */ /* 0x000fe400087fe4ff */
[C---:B------:R-:W-:Y:S01]  /*0790*/  SHF.L.U64.HI R2, R0.reuse, 0x2, R17 ;  /* 0x0000000200027819 */ /* 0x040fe20000010211 */
[----:B------:R-:W-:Y:S01]  /*07a0*/  IMAD.SHL.U32 R0, R0, 0x4, RZ ;  /* 0x0000000400007824 */ /* 0x000fe200078e00ff */
[----:B------:R-:W-:Y:S01]  /*07b0*/  IADD3 R26, P0, R4, UR6, RZ ;  /* 0x00000006041a7c10 */ /* 0x000fe2000ff1e0ff */
[----:B------:R-:W-:Y:S01]  /*07c0*/  IMAD.SHL.U32 R13, R21, 0x4, RZ ;  /* 0x00000004150d7824 */ /* 0x000fe200078e00ff */
[----:B------:R-:W-:Y:S01]  /*07d0*/  IADD3.X R19, R16, UR7, RZ, P4, !PT ;  /* 0x0000000710137c10 */ /* 0x000fe2000a7fe4ff */
[----:B------:R0:W4:Y:S01]  /*07e0*/  LDG.E.EL R25, desc[UR4][R6.64] ;  /* 0x0000000406197981 */ /* 0x000122000c2e1900 */
[----:B------:R-:W-:-:S02]  /*07f0*/  IADD3.X R27, R5, UR7, RZ, P0, !PT ;  /* 0x00000007051b7c10 */ /* 0x000fc400087fe4ff */
[----:B------:R-:W-:Y:S01]  /*0800*/  IADD3 R16, P0, R0, UR6, RZ ;  /* 0x0000000600107c10 */ /* 0x000fe2000ff1e0ff */
[----:B------:R1:W4:Y:S01]  /*0810*/  LDG.E.EL R24, desc[UR4][R18.64] ;  /* 0x0000000412187981 */ /* 0x000322000c2e1900 */
[----:B------:R-:W-:Y:S02]  /*0820*/  IADD3 R4, P1, R4, UR8, RZ ;  /* 0x0000000804047c10 */ /* 0x000fe4000ff3e0ff */
[----:B------:R-:W-:Y:S02]  /*0830*/  IADD3.X R17, R2, UR7, RZ, P0, !PT ;  /* 0x0000000702117c10 */ /* 0x000fe400087fe4ff */
[----:B------:R-:W-:Y:S02]  /*0840*/  SHF.L.U64.HI R15, R21, 0x2, R12 ;  /* 0x00000002150f7819 */ /* 0x000fe4000001020c */
[----:B0-----:R-:W-:Y:S01]  /*0850*/  IADD3 R6, P2, R0, UR8, RZ ;  /* 0x0000000800067c10 */ /* 0x001fe2000ff5e0ff */
[----:B------:R0:W4:Y:S01]  /*0860*/  LDG.E.EL R21, desc[UR4][R26.64] ;  /* 0x000000041a157981 */ /* 0x000122000c2e1900 */
[----:B------:R-:W-:-:S02]  /*0870*/  IADD3.X R5, R5, UR9, RZ, P1, !PT ;  /* 0x0000000905057c10 */ /* 0x000fc40008ffe4ff */
[----:B-1----:R-:W-:Y:S02]  /*0880*/  IADD3 R18, P0, R13, UR8, RZ ;  /* 0x000000080d127c10 */ /* 0x002fe4000ff1e0ff */
[----:B------:R-:W-:Y:S01]  /*0890*/  IADD3 R12, P1, R13, UR6, RZ ;  /* 0x000000060d0c7c10 */ /* 0x000fe2000ff3e0ff */
[----:B------:R2:W4:Y:S01]  /*08a0*/  LDG.E.EL R0, desc[UR4][R4.64] ;  /* 0x0000000404007981 */ /* 0x000522000c2e1900 */
[----:B------:R-:W-:Y:S02]  /*08b0*/  IADD3.X R7, R2, UR9, RZ, P2, !PT ;  /* 0x0000000902077c10 */ /* 0x000fe400097fe4ff */
[----:B------:R-:W-:Y:S01]  /*08c0*/  IADD3.X R19, R15, UR9, RZ, P0, !PT ;  /* 0x000000090f137c10 */ /* 0x000fe200087fe4ff */
[----:B------:R-:W4:Y:S01]  /*08d0*/  LDG.E.EL R2, desc[UR4][R16.64] ;  /* 0x0000000410027981 */ /* 0x000f22000c2e1900 */
[----:B------:R-:W-:Y:S01]  /*08e0*/  IADD3.X R13, R15, UR7, RZ, P1, !PT ;  /* 0x000000070f0d7c10 */ /* 0x000fe20008ffe4ff */
[----:B0-----:R-:W0:Y:S02]  /*08f0*/  LDC.64 R26, c[0x0][0x228] ;  /* 0x00008a00ff1a7b82 */ /* 0x001e240000000a00 */
[----:B------:R-:W4:Y:S04]  /*0900*/  LDG.E.EL R7, desc[UR4][R6.64] ;  /* 0x0000000406077981 */ /* 0x000f28000c2e1900 */
[----:B------:R-:W4:Y:S04]  /*0910*/  LDG.E.EL R12, desc[UR4][R12.64] ;  /* 0x000000040c0c7981 */ /* 0x000f28000c2e1900 */
[----:B------:R-:W4:Y:S01]  /*0920*/  LDG.E.EL R19, desc[UR4][R18.64] ;  /* 0x0000000412137981 */ /* 0x000f22000c2e1900 */
[----:B0-----:R-:W-:-:S04]  /*0930*/  IMAD.WIDE R14, R14, 0x4, R26 ;  /* 0x000000040e0e7825 */ /* 0x001fc800078e021a */
[----:B---3--:R-:W-:Y:S01]  /*0940*/  FADD R8, R8, R23 ;  /* 0x0000001708087221 */ /* 0x008fe20000000000 */
[----:B--2---:R-:W-:Y:S01]  /*0950*/  FADD R4, R22, R11 ;  /* 0x0000000b16047221 */ /* 0x004fe20000000000 */
[----:B-----5:R-:W-:Y:S01]  /*0960*/  FADD R9, R20, R9 ;  /* 0x0000000914097221 */ /* 0x020fe20000000000 */
[----:B----4-:R-:W-:Y:S01]  /*0970*/  FADD R5, R3, R10 ;  /* 0x0000000a03057221 */ /* 0x010fe20000000000 */
[----:B------:R-:W-:Y:S01]  /*0980*/  FADD R10, R24, R25 ;  /* 0x00000019180a7221 */ /* 0x000fe20000000000 */
[----:B------:R-:W-:Y:S01]  /*0990*/  FADD R11, R21, R0 ;  /* 0x00000000150b7221 */ /* 0x000fe20000000000 */
[----:B------:R-:W-:-:S04]  /*09a0*/  FADD R6, R2, R7 ;  /* 0x0000000702067221 */ /* 0x000fc80000000000 */
[----:B------:R-:W-:Y:S01]  /*09b0*/  STG.E.128 desc[UR4][R14.64], R8 ;  /* 0x000000080e007986 */ /* 0x000fe2000c101d04 */
[----:B------:R-:W-:-:S05]  /*09c0*/  FADD R7, R12, R19 ;  /* 0x000000130c077221 */ /* 0x000fca0000000000 */
[----:B------:R-:W-:Y:S01]  /*09d0*/  STG.E.128 desc[UR4][R14.64+0x800], R4 ;  /* 0x000800040e007986 */ /* 0x000fe2000c101d04 */
[----:B------:R-:W-:Y:S05]  /*09e0*/  EXIT ;  /* 0x000000000000794d */ /* 0x000fea0003800000 */
.L_x_0:
[----:B------:R-:W-:-:S00]  /*09f0*/  BRA `(.L_x_0) ;  /* 0xfffffffc00fc7947 */ /* 0x000fc0000383ffff */
[----:B------:R-:W-:-:S00]  /*0a00*/  NOP ;  /* 0x0000000000007918 */ /* 0x000fc00000000000 */
[----:B------:R-:W-:-:S00]  /*0a10*/  NOP ;  /* 0x0000000000007918 */ /* 0x000fc00000000000 */
[----:B------:R-:W-:-:S00]  /*0a20*/  NOP ;  /* 0x0000000000007918 */ /* 0x000fc00000000000 */
[----:B------:R-:W-:-:S00]  /*0a30*/  NOP ;  /* 0x0000000000007918 */ /* 0x000fc00000000000 */
[----:B------:R-:W-:-:S00]  /*0a40*/  NOP ;  /* 0x0000000000007918 */ /* 0x000fc00000000000 */
[----:B------:R-:W-:-:S00]  /*0a50*/  NOP ;  /* 0x0000000000007918 */ /* 0x000fc00000000000 */
[----:B------:R-:W-:-:S00]  /*0a60*/  NOP ;  /* 0x0000000000007918 */ /* 0x000fc00000000000 */
[----:B------:R-:W-:-:S00]  /*0a70*/  NOP ;  /* 0x0000000000007918 */ /* 0x000fc00000000000 */
.L_x_1:


//--------------------- .nv.constant0.triton_poi_fused__unsafe_index_add_26 --------------------------
	.section	.nv.constant0.triton_poi_fused__unsafe_index_add_26,"a",@progbits
	.sectionflags	@""
	.align	4
.nv.constant0.triton_poi_fused__unsafe_index_add_26:
	.zero		564
